	.headerflags	@"EF_CUDA_TEXMODE_UNIFIED EF_CUDA_64BIT_ADDRESS EF_CUDA_ACCELERATORS EF_CUDA_SM90 EF_CUDA_VIRTUAL_SM(EF_CUDA_SM90)"
	.elftype	@"ET_EXEC"


//--------------------- .nv.info                  --------------------------
	.section	.nv.info,"",@"SHT_CUDA_INFO"
	.align	4


	//----- nvinfo : EIATTR_REGCOUNT
	.align		4
        /*0000*/ 	.byte	0x04, 0x2f
        /*0002*/ 	.short	(.L_3 - .L_2)
	.align		4
.L_2:
        /*0004*/ 	.word	index@(triton_poi_fused__native_batch_norm_legit_no_training_relu_48)
        /*0008*/ 	.word	0x00000014


	//----- nvinfo : EIATTR_MIN_STACK_SIZE
	.align		4
.L_3:
        /*000c*/ 	.byte	0x04, 0x12
        /*000e*/ 	.short	(.L_5 - .L_4)
	.align		4
.L_4:
        /*0010*/ 	.word	index@(triton_poi_fused__native_batch_norm_legit_no_training_relu_48)
        /*0014*/ 	.word	0x00000000


	//----- nvinfo : EIATTR_FRAME_SIZE
	.align		4
.L_5:
        /*0018*/ 	.byte	0x04, 0x11
        /*001a*/ 	.short	(.L_7 - .L_6)
	.align		4
.L_6:
        /*001c*/ 	.word	index@(triton_poi_fused__native_batch_norm_legit_no_training_relu_48)
        /*0020*/ 	.word	0x00000000


	//----- nvinfo : EIATTR_MIN_STACK_SIZE
	.align		4
.L_7:
        /*0024*/ 	.byte	0x04, 0x12
        /*0026*/ 	.short	(.L_9 - .L_8)
	.align		4
.L_8:
        /*0028*/ 	.word	index@(triton_poi_fused__native_batch_norm_legit_no_training_relu_48)
        /*002c*/ 	.word	0x00000000
.L_9:


//--------------------- .nv.info.triton_poi_fused__native_batch_norm_legit_no_training_relu_48 --------------------------
	.section	.nv.info.triton_poi_fused__native_batch_norm_legit_no_training_relu_48,"",@"SHT_CUDA_INFO"
	.sectionflags	@""
	.align	4


	//----- nvinfo : EIATTR_CUDA_API_VERSION
	.align		4
        /*0000*/ 	.byte	0x04, 0x37
        /*0002*/ 	.short	(.L_11 - .L_10)
.L_10:
        /*0004*/ 	.word	0x0000007c


	//----- nvinfo : EIATTR_KPARAM_INFO
	.align		4
.L_11:
        /*0008*/ 	.byte	0x04, 0x17
        /*000a*/ 	.short	(.L_13 - .L_12)
.L_12:
        /*000c*/ 	.word	0x00000000
        /*0010*/ 	.short	0x0006
        /*0012*/ 	.short	0x0030
        /*0014*/ 	.byte	0x00, 0xf0, 0x11, 0x00


	//----- nvinfo : EIATTR_KPARAM_INFO
	.align		4
.L_13:
        /*0018*/ 	.byte	0x04, 0x17
        /*001a*/ 	.short	(.L_15 - .L_14)
.L_14:
        /*001c*/ 	.word	0x00000000
        /*0020*/ 	.short	0x0005
        /*0022*/ 	.short	0x0028
        /*0024*/ 	.byte	0x00, 0xf4, 0x21, 0x00


	//----- nvinfo : EIATTR_KPARAM_INFO
	.align		4
.L_15:
        /*0028*/ 	.byte	0x04, 0x17
        /*002a*/ 	.short	(.L_17 - .L_16)
.L_16:
        /*002c*/ 	.word	0x00000000
        /*0030*/ 	.short	0x0004
        /*0032*/ 	.short	0x0020
        /*0034*/ 	.byte	0x00, 0xf4, 0x21, 0x00


	//----- nvinfo : EIATTR_KPARAM_INFO
	.align		4
.L_17:
        /*0038*/ 	.byte	0x04, 0x17
        /*003a*/ 	.short	(.L_19 - .L_18)
.L_18:
        /*003c*/ 	.word	0x00000000
        /*0040*/ 	.short	0x0003
        /*0042*/ 	.short	0x0018
        /*0044*/ 	.byte	0x00, 0xf4, 0x21, 0x00


	//----- nvinfo : EIATTR_KPARAM_INFO
	.align		4
.L_19:
        /*0048*/ 	.byte	0x04, 0x17
        /*004a*/ 	.short	(.L_21 - .L_20)
.L_20:
        /*004c*/ 	.word	0x00000000
        /*0050*/ 	.short	0x0002
        /*0052*/ 	.short	0x0010
        /*0054*/ 	.byte	0x00, 0xf4, 0x21, 0x00


	//----- nvinfo : EIATTR_KPARAM_INFO
	.align		4
.L_21:
        /*0058*/ 	.byte	0x04, 0x17
        /*005a*/ 	.short	(.L_23 - .L_22)
.L_22:
        /*005c*/ 	.word	0x00000000
        /*0060*/ 	.short	0x0001
        /*0062*/ 	.short	0x0008
        /*0064*/ 	.byte	0x00, 0xf4, 0x21, 0x00


	//----- nvinfo : EIATTR_KPARAM_INFO
	.align		4
.L_23:
        /*0068*/ 	.byte	0x04, 0x17
        /*006a*/ 	.short	(.L_25 - .L_24)
.L_24:
        /*006c*/ 	.word	0x00000000
        /*0070*/ 	.short	0x0000
        /*0072*/ 	.short	0x0000
        /*0074*/ 	.byte	0x00, 0xf4, 0x21, 0x00


	//----- nvinfo : EIATTR_SPARSE_MMA_MASK
	.align		4
.L_25:
        /*0078*/ 	.byte	0x03, 0x50
        /*007a*/ 	.short	0x0000


	//----- nvinfo : EIATTR_MAXREG_COUNT
	.align		4
        /*007c*/ 	.byte	0x03, 0x1b
        /*007e*/ 	.short	0x00ff


	//----- nvinfo : EIATTR_EXIT_INSTR_OFFSETS
	.align		4
        /*0080*/ 	.byte	0x04, 0x1c
        /*0082*/ 	.short	(.L_27 - .L_26)


	//   ....[0]....
.L_26:
        /*0084*/ 	.word	0x00000300


	//   ....[1]....
        /*0088*/ 	.word	0x00000320


	//----- nvinfo : EIATTR_REQNTID
	.align		4
.L_27:
        /*008c*/ 	.byte	0x04, 0x10
        /*008e*/ 	.short	(.L_29 - .L_28)
.L_28:
        /*0090*/ 	.word	0x00000080
        /*0094*/ 	.word	0x00000001
        /*0098*/ 	.word	0x00000001


	//----- nvinfo : EIATTR_CBANK_PARAM_SIZE
	.align		4
.L_29:
        /*009c*/ 	.byte	0x03, 0x19
        /*009e*/ 	.short	0x0034


	//----- nvinfo : EIATTR_PARAM_CBANK
	.align		4
        /*00a0*/ 	.byte	0x04, 0x0a
        /*00a2*/ 	.short	(.L_31 - .L_30)
	.align		4
.L_30:
        /*00a4*/ 	.word	index@(.nv.constant0.triton_poi_fused__native_batch_norm_legit_no_training_relu_48)
        /*00a8*/ 	.short	0x0210
        /*00aa*/ 	.short	0x0034


	//----- nvinfo : EIATTR_SW_WAR
	.align		4
.L_31:
        /*00ac*/ 	.byte	0x04, 0x36
        /*00ae*/ 	.short	(.L_33 - .L_32)
.L_32:
        /*00b0*/ 	.word	0x00000008
.L_33:


//--------------------- .nv.callgraph             --------------------------
	.section	.nv.callgraph,"",@"SHT_CUDA_CALLGRAPH"
	.align	4
	.sectionentsize	8
	.align		4
        /*0000*/ 	.word	0x00000000
	.align		4
        /*0004*/ 	.word	0xffffffff
	.align		4
        /*0008*/ 	.word	0x00000000
	.align		4
        /*000c*/ 	.word	0xfffffffe
	.align		4
        /*0010*/ 	.word	0x00000000
	.align		4
        /*0014*/ 	.word	0xfffffffd
	.align		4
        /*0018*/ 	.word	0x00000000
	.align		4
        /*001c*/ 	.word	0xfffffffc


//--------------------- .nv.constant4             --------------------------
	.section	.nv.constant4,"a",@progbits
	.align	8
	.align		8
.nv.constant4:
        /*0000*/ 	.dword	_$_str
	.align		8
        /*0008*/ 	.dword	_$_str_$_2


//--------------------- .text.triton_poi_fused__native_batch_norm_legit_no_training_relu_48 --------------------------
	.section	.text.triton_poi_fused__native_batch_norm_legit_no_training_relu_48,"ax",@progbits
	.align	128
        .global         triton_poi_fused__native_batch_norm_legit_no_training_relu_48
        .type           triton_poi_fused__native_batch_norm_legit_no_training_relu_48,@function
        .size           triton_poi_fused__native_batch_norm_legit_no_training_relu_48,(.L_x_1 - triton_poi_fused__native_batch_norm_legit_no_training_relu_48)
        .other          triton_poi_fused__native_batch_norm_legit_no_training_relu_48,@"STO_CUDA_ENTRY STV_DEFAULT"
triton_poi_fused__native_batch_norm_legit_no_training_relu_48:
.text.triton_poi_fused__native_batch_norm_legit_no_training_relu_48:
[----:B------:R-:W0:Y:S01]  /*0000*/  LDC R1, c[0x0][0x28] ;  /* 0x00000a00ff017b82 */ /* 0x000e220000000800 */
[----:B------:R-:W1:Y:S07]  /*0010*/  S2R R2, SR_TID.X ;  /* 0x0000000000027919 */ /* 0x000e6e0000002100 */
[----:B------:R-:W2:Y:S01]  /*0020*/  LDC.64 R10, c[0x0][0x220] ;  /* 0x00008800ff0a7b82 */ /* 0x000ea20000000a00 */
[----:B------:R-:W-:Y:S01]  /*0030*/  ULDC.64 UR4, c[0x0][0x208] ;  /* 0x0000820000047ab9 */ /* 0x000fe20000000a00 */
[----:B------:R-:W3:Y:S06]  /*0040*/  S2R R3, SR_CTAID.X ;  /* 0x0000000000037919 */ /* 0x000eec0000002500 */
[----:B------:R-:W4:Y:S08]  /*0050*/  LDC.64 R6, c[0x0][0x210] ;  /* 0x00008400ff067b82 */ /* 0x000f300000000a00 */
[----:B------:R-:W5:Y:S08]  /*0060*/  LDC.64 R8, c[0x0][0x218] ;  /* 0x00008600ff087b82 */ /* 0x000f700000000a00 */
[----:B------:R-:W4:Y:S01]  /*0070*/  LDC.64 R12, c[0x0][0x228] ;  /* 0x00008a00ff0c7b82 */ /* 0x000f220000000a00 */
[----:B-1----:R-:W-:-:S07]  /*0080*/  LOP3.LUT R2, R2, 0x7f, RZ, 0xc0, !PT ;  /* 0x0000007f02027812 */ /* 0x002fce00078ec0ff */
[----:B------:R-:W1:Y:S01]  /*0090*/  LDC.64 R14, c[0x0][0x230] ;  /* 0x00008c00ff0e7b82 */ /* 0x000e620000000a00 */
[----:B---3--:R-:W-:Y:S01]  /*00a0*/  LEA R3, R3, R2, 0x7 ;  /* 0x0000000203037211 */ /* 0x008fe200078e38ff */
[----:B------:R-:W-:-:S03]  /*00b0*/  HFMA2.MMA R2, -RZ, RZ, 0, 0 ;  /* 0x00000000ff027435 */ /* 0x000fc600000001ff */
[----:B------:R-:W-:-:S07]  /*00c0*/  ISETP.GE.AND P0, PT, R3, 0x1c00, PT ;  /* 0x00001c000300780c */ /* 0x000fce0003f06270 */
[----:B------:R-:W-:-:S05]  /*00d0*/  IMAD.HI R0, R3, -0x6db6db6d, R2 ;  /* 0x9249249303007827 */ /* 0x000fca00078e0202 */
[----:B------:R-:W-:-:S04]  /*00e0*/  SHF.R.U32.HI R5, RZ, 0x1f, R0 ;  /* 0x0000001fff057819 */ /* 0x000fc80000011600 */
[----:B------:R-:W-:-:S05]  /*00f0*/  LEA.HI.SX32 R5, R0, R5, 0x18 ;  /* 0x0000000500057211 */ /* 0x000fca00078fc2ff */
[----:B------:R-:W-:-:S04]  /*0100*/  IMAD R17, R5, -0x1c0, R3 ;  /* 0xfffffe4005117824 */ /* 0x000fc800078e0203 */
[----:B--2---:R-:W-:-:S05]  /*0110*/  IMAD.WIDE R10, R17, 0x4, R10 ;  /* 0x00000004110a7825 */ /* 0x004fca00078e020a */
[----:B------:R2:W3:Y:S01]  /*0120*/  @!P0 LDG.E.EL R2, desc[UR4][R10.64] ;  /* 0x000000040a028981 */ /* 0x0004e2000c2e1900 */
[----:B------:R-:W-:Y:S02]  /*0130*/  CS2R R4, SRZ ;  /* 0x0000000000047805 */ /* 0x000fe4000001ff00 */
[----:B------:R-:W-:Y:S01]  /*0140*/  MOV R0, RZ ;  /* 0x000000ff00007202 */ /* 0x000fe20000000f00 */
[----:B----4-:R-:W-:-:S04]  /*0150*/  IMAD.WIDE R6, R3, 0x4, R6 ;  /* 0x0000000403067825 */ /* 0x010fc800078e0206 */
[C---:B-----5:R-:W-:Y:S01]  /*0160*/  IMAD.WIDE R8, R17.reuse, 0x4, R8 ;  /* 0x0000000411087825 */ /* 0x060fe200078e0208 */
[----:B------:R4:W5:Y:S03]  /*0170*/  @!P0 LDG.E R5, desc[UR4][R6.64] ;  /* 0x0000000406058981 */ /* 0x000966000c1e1900 */
[C---:B0-2---:R-:W-:Y:S01]  /*0180*/  IMAD.WIDE R10, R17.reuse, 0x4, R12 ;  /* 0x00000004110a7825 */ /* 0x045fe200078e020c */
[----:B------:R0:W5:Y:S03]  /*0190*/  @!P0 LDG.E.EL R0, desc[UR4][R8.64] ;  /* 0x0000000408008981 */ /* 0x000166000c2e1900 */
[----:B-1----:R-:W-:Y:S01]  /*01a0*/  IMAD.WIDE R12, R17, 0x4, R14 ;  /* 0x00000004110c7825 */ /* 0x002fe200078e020e */
[----:B------:R-:W-:Y:S01]  /*01b0*/  HFMA2.MMA R15, -RZ, RZ, 0, 0 ;  /* 0x00000000ff0f7435 */ /* 0x000fe200000001ff */
[----:B------:R-:W2:Y:S01]  /*01c0*/  @!P0 LDG.E.EL R4, desc[UR4][R10.64] ;  /* 0x000000040a048981 */ /* 0x000ea2000c2e1900 */
[----:B----4-:R-:W1:Y:S08]  /*01d0*/  LDC.64 R6, c[0x0][0x238] ;  /* 0x00008e00ff067b82 */ /* 0x010e700000000a00 */
[----:B------:R-:W2:Y:S01]  /*01e0*/  @!P0 LDG.E.EL R15, desc[UR4][R12.64] ;  /* 0x000000040c0f8981 */ /* 0x000ea2000c2e1900 */
[----:B0-----:R-:W-:Y:S01]  /*01f0*/  MOV R9, 0x3e800000 ;  /* 0x3e80000000097802 */ /* 0x001fe20000000f00 */
[----:B---3--:R-:W-:-:S04]  /*0200*/  FADD R2, R2, 0.0010000000474974513054 ;  /* 0x3a83126f02027421 */ /* 0x008fc80000000000 */
[----:B------:R1:W0:Y:S01]  /*0210*/  MUFU.SQRT R14, R2 ;  /* 0x00000002000e7308 */ /* 0x0002220000002000 */
[----:B-----5:R-:W-:Y:S01]  /*0220*/  FADD R0, -R0, R5 ;  /* 0x0000000500007221 */ /* 0x020fe20000000100 */
[----:B-1----:R-:W-:Y:S01]  /*0230*/  IMAD.WIDE R2, R3, 0x4, R6 ;  /* 0x0000000403027825 */ /* 0x002fe200078e0206 */
[C---:B0-----:R-:W-:Y:S02]  /*0240*/  FSETP.GT.AND P1, PT, R14.reuse, 8.50705917302346158658e+37, PT ;  /* 0x7e8000000e00780b */ /* 0x041fe40003f24000 */
[----:B------:R-:W-:Y:S02]  /*0250*/  FSETP.GEU.AND P2, PT, R14, 1.175494350822287508e-38, PT ;  /* 0x008000000e00780b */ /* 0x000fe40003f4e000 */
[----:B------:R-:W-:-:S09]  /*0260*/  FSEL R9, R9, 1, P1 ;  /* 0x3f80000009097808 */ /* 0x000fd20000800000 */
[----:B------:R-:W-:Y:S02]  /*0270*/  @P1 FMUL R14, R14, 0.25 ;  /* 0x3e8000000e0e1820 */ /* 0x000fe40000400000 */
[----:B------:R-:W-:Y:S02]  /*0280*/  @!P2 FMUL R9, R9, 16777216 ;  /* 0x4b8000000909a820 */ /* 0x000fe40000400000 */
[----:B------:R-:W-:-:S06]  /*0290*/  @!P2 FMUL R14, R14, 16777216 ;  /* 0x4b8000000e0ea820 */ /* 0x000fcc0000400000 */
[----:B------:R-:W0:Y:S02]  /*02a0*/  MUFU.RCP R14, R14 ;  /* 0x0000000e000e7308 */ /* 0x000e240000001000 */
[----:B0-----:R-:W-:-:S04]  /*02b0*/  FMUL R9, R14, R9 ;  /* 0x000000090e097220 */ /* 0x001fc80000400000 */
[----:B------:R-:W-:-:S04]  /*02c0*/  FMUL R0, R0, R9 ;  /* 0x0000000900007220 */ /* 0x000fc80000400000 */
[----:B--2---:R-:W-:-:S05]  /*02d0*/  FFMA R0, R0, R4, R15 ;  /* 0x0000000400007223 */ /* 0x004fca000000000f */
[----:B------:R-:W-:-:S04]  /*02e0*/  FSETP.GEU.AND P1, PT, R0, RZ, PT ;  /* 0x000000ff0000720b */ /* 0x000fc80003f2e000 */
[----:B------:R-:W-:Y:S01]  /*02f0*/  FSEL R5, R0, RZ, P1 ;  /* 0x000000ff00057208 */ /* 0x000fe20000800000 */
[----:B------:R-:W-:Y:S08]  /*0300*/  @P0 EXIT ;  /* 0x000000000000094d */ /* 0x000ff00003800000 */
[----:B------:R-:W-:Y:S01]  /*0310*/  STG.E desc[UR4][R2.64], R5 ;  /* 0x0000000502007986 */ /* 0x000fe2000c101904 */
[----:B------:R-:W-:Y:S05]  /*0320*/  EXIT ;  /* 0x000000000000794d */ /* 0x000fea0003800000 */
.L_x_0:
[----:B------:R-:W-:-:S00]  /*0330*/  BRA `(.L_x_0) ;  /* 0xfffffffc00fc7947 */ /* 0x000fc0000383ffff */
[----:B------:R-:W-:-:S00]  /*0340*/  NOP ;  /* 0x0000000000007918 */ /* 0x000fc00000000000 */
        /* <DEDUP_REMOVED lines=11> */
.L_x_1:


//--------------------- .nv.global.init           --------------------------
	.section	.nv.global.init,"aw",@progbits
.nv.global.init:
	.type		_$_str,@object
	.size		_$_str,(_$_str_$_2 - _$_str)
_$_str:
        /*0000*/ 	.byte	0x5f, 0x5f, 0x43, 0x55, 0x44, 0x41, 0x5f, 0x46, 0x54, 0x5a, 0x00
	.type		_$_str_$_2,@object
	.size		_$_str_$_2,(.L_1 - _$_str_$_2)
_$_str_$_2:
        /*000b*/ 	.byte	0x5f, 0x5f, 0x43, 0x55, 0x44, 0x41, 0x5f, 0x50, 0x52, 0x45, 0x43, 0x5f, 0x53, 0x51, 0x52, 0x54
        /*001b*/ 	.byte	0x00
.L_1:


//--------------------- .nv.constant0.triton_poi_fused__native_batch_norm_legit_no_training_relu_48 --------------------------
	.section	.nv.constant0.triton_poi_fused__native_batch_norm_legit_no_training_relu_48,"a",@progbits
	.sectionflags	@""
	.align	4
.nv.constant0.triton_poi_fused__native_batch_norm_legit_no_training_relu_48:
	.zero		580
